	.headerflags	@"EF_CUDA_TEXMODE_UNIFIED EF_CUDA_64BIT_ADDRESS EF_CUDA_ACCELERATORS EF_CUDA_SM90 EF_CUDA_VIRTUAL_SM(EF_CUDA_SM90)"
	.elftype	@"ET_EXEC"


//--------------------- .nv.info                  --------------------------
	.section	.nv.info,"",@"SHT_CUDA_INFO"
	.align	4


	//----- nvinfo : EIATTR_REGCOUNT
	.align		4
        /*0000*/ 	.byte	0x04, 0x2f
        /*0002*/ 	.short	(.L_3 - .L_2)
	.align		4
.L_2:
        /*0004*/ 	.word	index@(triton_poi_fused__native_batch_norm_legit_no_training_add_relu_11)
        /*0008*/ 	.word	0x00000014


	//----- nvinfo : EIATTR_MIN_STACK_SIZE
	.align		4
.L_3:
        /*000c*/ 	.byte	0x04, 0x12
        /*000e*/ 	.short	(.L_5 - .L_4)
	.align		4
.L_4:
        /*0010*/ 	.word	index@(triton_poi_fused__native_batch_norm_legit_no_training_add_relu_11)
        /*0014*/ 	.word	0x00000000


	//----- nvinfo : EIATTR_FRAME_SIZE
	.align		4
.L_5:
        /*0018*/ 	.byte	0x04, 0x11
        /*001a*/ 	.short	(.L_7 - .L_6)
	.align		4
.L_6:
        /*001c*/ 	.word	index@(triton_poi_fused__native_batch_norm_legit_no_training_add_relu_11)
        /*0020*/ 	.word	0x00000000


	//----- nvinfo : EIATTR_MIN_STACK_SIZE
	.align		4
.L_7:
        /*0024*/ 	.byte	0x04, 0x12
        /*0026*/ 	.short	(.L_9 - .L_8)
	.align		4
.L_8:
        /*0028*/ 	.word	index@(triton_poi_fused__native_batch_norm_legit_no_training_add_relu_11)
        /*002c*/ 	.word	0x00000000
.L_9:


//--------------------- .nv.info.triton_poi_fused__native_batch_norm_legit_no_training_add_relu_11 --------------------------
	.section	.nv.info.triton_poi_fused__native_batch_norm_legit_no_training_add_relu_11,"",@"SHT_CUDA_INFO"
	.sectionflags	@""
	.align	4


	//----- nvinfo : EIATTR_CUDA_API_VERSION
	.align		4
        /*0000*/ 	.byte	0x04, 0x37
        /*0002*/ 	.short	(.L_11 - .L_10)
.L_10:
        /*0004*/ 	.word	0x0000007c


	//----- nvinfo : EIATTR_KPARAM_INFO
	.align		4
.L_11:
        /*0008*/ 	.byte	0x04, 0x17
        /*000a*/ 	.short	(.L_13 - .L_12)
.L_12:
        /*000c*/ 	.word	0x00000000
        /*0010*/ 	.short	0x0007
        /*0012*/ 	.short	0x0038
        /*0014*/ 	.byte	0x00, 0xf0, 0x11, 0x00


	//----- nvinfo : EIATTR_KPARAM_INFO
	.align		4
.L_13:
        /*0018*/ 	.byte	0x04, 0x17
        /*001a*/ 	.short	(.L_15 - .L_14)
.L_14:
        /*001c*/ 	.word	0x00000000
        /*0020*/ 	.short	0x0006
        /*0022*/ 	.short	0x0030
        /*0024*/ 	.byte	0x00, 0xf4, 0x21, 0x00


	//----- nvinfo : EIATTR_KPARAM_INFO
	.align		4
.L_15:
        /*0028*/ 	.byte	0x04, 0x17
        /*002a*/ 	.short	(.L_17 - .L_16)
.L_16:
        /*002c*/ 	.word	0x00000000
        /*0030*/ 	.short	0x0005
        /*0032*/ 	.short	0x0028
        /*0034*/ 	.byte	0x00, 0xf4, 0x21, 0x00


	//----- nvinfo : EIATTR_KPARAM_INFO
	.align		4
.L_17:
        /*0038*/ 	.byte	0x04, 0x17
        /*003a*/ 	.short	(.L_19 - .L_18)
.L_18:
        /*003c*/ 	.word	0x00000000
        /*0040*/ 	.short	0x0004
        /*0042*/ 	.short	0x0020
        /*0044*/ 	.byte	0x00, 0xf4, 0x21, 0x00


	//----- nvinfo : EIATTR_KPARAM_INFO
	.align		4
.L_19:
        /*0048*/ 	.byte	0x04, 0x17
        /*004a*/ 	.short	(.L_21 - .L_20)
.L_20:
        /*004c*/ 	.word	0x00000000
        /*0050*/ 	.short	0x0003
        /*0052*/ 	.short	0x0018
        /*0054*/ 	.byte	0x00, 0xf4, 0x21, 0x00


	//----- nvinfo : EIATTR_KPARAM_INFO
	.align		4
.L_21:
        /*0058*/ 	.byte	0x04, 0x17
        /*005a*/ 	.short	(.L_23 - .L_22)
.L_22:
        /*005c*/ 	.word	0x00000000
        /*0060*/ 	.short	0x0002
        /*0062*/ 	.short	0x0010
        /*0064*/ 	.byte	0x00, 0xf4, 0x21, 0x00


	//----- nvinfo : EIATTR_KPARAM_INFO
	.align		4
.L_23:
        /*0068*/ 	.byte	0x04, 0x17
        /*006a*/ 	.short	(.L_25 - .L_24)
.L_24:
        /*006c*/ 	.word	0x00000000
        /*0070*/ 	.short	0x0001
        /*0072*/ 	.short	0x0008
        /*0074*/ 	.byte	0x00, 0xf4, 0x21, 0x00


	//----- nvinfo : EIATTR_KPARAM_INFO
	.align		4
.L_25:
        /*0078*/ 	.byte	0x04, 0x17
        /*007a*/ 	.short	(.L_27 - .L_26)
.L_26:
        /*007c*/ 	.word	0x00000000
        /*0080*/ 	.short	0x0000
        /*0082*/ 	.short	0x0000
        /*0084*/ 	.byte	0x00, 0xf4, 0x21, 0x00


	//----- nvinfo : EIATTR_SPARSE_MMA_MASK
	.align		4
.L_27:
        /*0088*/ 	.byte	0x03, 0x50
        /*008a*/ 	.short	0x0000


	//----- nvinfo : EIATTR_MAXREG_COUNT
	.align		4
        /*008c*/ 	.byte	0x03, 0x1b
        /*008e*/ 	.short	0x00ff


	//----- nvinfo : EIATTR_EXIT_INSTR_OFFSETS
	.align		4
        /*0090*/ 	.byte	0x04, 0x1c
        /*0092*/ 	.short	(.L_29 - .L_28)


	//   ....[0]....
.L_28:
        /*0094*/ 	.word	0x00000420


	//----- nvinfo : EIATTR_REQNTID
	.align		4
.L_29:
        /*0098*/ 	.byte	0x04, 0x10
        /*009a*/ 	.short	(.L_31 - .L_30)
.L_30:
        /*009c*/ 	.word	0x00000100
        /*00a0*/ 	.word	0x00000001
        /*00a4*/ 	.word	0x00000001


	//----- nvinfo : EIATTR_CBANK_PARAM_SIZE
	.align		4
.L_31:
        /*00a8*/ 	.byte	0x03, 0x19
        /*00aa*/ 	.short	0x003c


	//----- nvinfo : EIATTR_PARAM_CBANK
	.align		4
        /*00ac*/ 	.byte	0x04, 0x0a
        /*00ae*/ 	.short	(.L_33 - .L_32)
	.align		4
.L_32:
        /*00b0*/ 	.word	index@(.nv.constant0.triton_poi_fused__native_batch_norm_legit_no_training_add_relu_11)
        /*00b4*/ 	.short	0x0210
        /*00b6*/ 	.short	0x003c


	//----- nvinfo : EIATTR_SW_WAR
	.align		4
.L_33:
        /*00b8*/ 	.byte	0x04, 0x36
        /*00ba*/ 	.short	(.L_35 - .L_34)
.L_34:
        /*00bc*/ 	.word	0x00000008
.L_35:


//--------------------- .nv.callgraph             --------------------------
	.section	.nv.callgraph,"",@"SHT_CUDA_CALLGRAPH"
	.align	4
	.sectionentsize	8
	.align		4
        /*0000*/ 	.word	0x00000000
	.align		4
        /*0004*/ 	.word	0xffffffff
	.align		4
        /*0008*/ 	.word	0x00000000
	.align		4
        /*000c*/ 	.word	0xfffffffe
	.align		4
        /*0010*/ 	.word	0x00000000
	.align		4
        /*0014*/ 	.word	0xfffffffd
	.align		4
        /*0018*/ 	.word	0x00000000
	.align		4
        /*001c*/ 	.word	0xfffffffc


//--------------------- .nv.constant4             --------------------------
	.section	.nv.constant4,"a",@progbits
	.align	8
	.align		8
.nv.constant4:
        /*0000*/ 	.dword	_$_str
	.align		8
        /*0008*/ 	.dword	_$_str_$_2


//--------------------- .text.triton_poi_fused__native_batch_norm_legit_no_training_add_relu_11 --------------------------
	.section	.text.triton_poi_fused__native_batch_norm_legit_no_training_add_relu_11,"ax",@progbits
	.align	128
        .global         triton_poi_fused__native_batch_norm_legit_no_training_add_relu_11
        .type           triton_poi_fused__native_batch_norm_legit_no_training_add_relu_11,@function
        .size           triton_poi_fused__native_batch_norm_legit_no_training_add_relu_11,(.L_x_1 - triton_poi_fused__native_batch_norm_legit_no_training_add_relu_11)
        .other          triton_poi_fused__native_batch_norm_legit_no_training_add_relu_11,@"STO_CUDA_ENTRY STV_DEFAULT"
triton_poi_fused__native_batch_norm_legit_no_training_add_relu_11:
.text.triton_poi_fused__native_batch_norm_legit_no_training_add_relu_11:
[----:B------:R-:W-:Y:S01]  /*0000*/  LDC R1, c[0x0][0x28] ;  /* 0x00000a00ff017b82 */ /* 0x000fe20000000800 */
[----:B------:R-:W1:Y:S07]  /*0010*/  S2R R0, SR_TID.X ;  /* 0x0000000000007919 */ /* 0x000e6e0000002100 */
[----:B------:R-:W2:Y:S01]  /*0020*/  LDC.64 R2, c[0x0][0x220] ;  /* 0x00008800ff027b82 */ /* 0x000ea20000000a00 */
[----:B------:R-:W-:Y:S01]  /*0030*/  ULDC.64 UR4, c[0x0][0x208] ;  /* 0x0000820000047ab9 */ /* 0x000fe20000000a00 */
[----:B------:R-:W3:Y:S06]  /*0040*/  S2R R7, SR_CTAID.X ;  /* 0x0000000000077919 */ /* 0x000eec0000002500 */
[----:B------:R-:W4:Y:S08]  /*0050*/  LDC.64 R8, c[0x0][0x228] ;  /* 0x00008a00ff087b82 */ /* 0x000f300000000a00 */
[----:B------:R-:W5:Y:S08]  /*0060*/  LDC.64 R10, c[0x0][0x230] ;  /* 0x00008c00ff0a7b82 */ /* 0x000f700000000a00 */
[----:B------:R-:W4:Y:S01]  /*0070*/  LDC.64 R12, c[0x0][0x238] ;  /* 0x00008e00ff0c7b82 */ /* 0x000f220000000a00 */
[----:B-1----:R-:W-:-:S02]  /*0080*/  SHF.L.U32 R0, R0, 0x1, RZ ;  /* 0x0000000100007819 */ /* 0x002fc400000006ff */
[----:B---3--:R-:W-:Y:S02]  /*0090*/  SHF.R.S32.HI R5, RZ, 0x16, R7 ;  /* 0x00000016ff057819 */ /* 0x008fe40000011407 */
[----:B------:R-:W-:Y:S02]  /*00a0*/  LOP3.LUT R0, R0, 0x1fe, RZ, 0xc0, !PT ;  /* 0x000001fe00007812 */ /* 0x000fe400078ec0ff */
[----:B------:R-:W-:Y:S02]  /*00b0*/  SGXT R5, R5, 0x1 ;  /* 0x000000010505781a */ /* 0x000fe40000000200 */
[----:B------:R-:W-:Y:S02]  /*00c0*/  LEA R0, R7, R0, 0x9 ;  /* 0x0000000007007211 */ /* 0x000fe400078e48ff */
[----:B------:R-:W1:Y:S02]  /*00d0*/  LDC.64 R6, c[0x0][0x218] ;  /* 0x00008600ff067b82 */ /* 0x000e640000000a00 */
[----:B------:R-:W-:-:S04]  /*00e0*/  LEA.HI R5, R5, R0, RZ, 0x8 ;  /* 0x0000000005057211 */ /* 0x000fc800078f40ff */
[----:B------:R-:W-:-:S04]  /*00f0*/  LOP3.LUT R5, R5, 0xffffff00, RZ, 0xc0, !PT ;  /* 0xffffff0005057812 */ /* 0x000fc800078ec0ff */
[----:B------:R-:W-:Y:S02]  /*0100*/  IADD3 R15, R0, -R5, RZ ;  /* 0x80000005000f7210 */ /* 0x000fe40007ffe0ff */
[----:B------:R-:W3:Y:S03]  /*0110*/  LDC.64 R4, c[0x0][0x210] ;  /* 0x00008400ff047b82 */ /* 0x000ee60000000a00 */
[----:B--2---:R-:W-:-:S06]  /*0120*/  IMAD.WIDE R2, R15, 0x4, R2 ;  /* 0x000000040f027825 */ /* 0x004fcc00078e0202 */
[----:B------:R-:W2:Y:S01]  /*0130*/  LDG.E.EL.64 R2, desc[UR4][R2.64] ;  /* 0x0000000402027981 */ /* 0x000ea2000c2e1b00 */
[----:B-1----:R-:W-:-:S04]  /*0140*/  IMAD.WIDE R6, R15, 0x4, R6 ;  /* 0x000000040f067825 */ /* 0x002fc800078e0206 */
[C---:B----4-:R-:W-:Y:S02]  /*0150*/  IMAD.WIDE R8, R15.reuse, 0x4, R8 ;  /* 0x000000040f087825 */ /* 0x050fe400078e0208 */
[----:B------:R-:W4:Y:S02]  /*0160*/  LDG.E.EL.64 R6, desc[UR4][R6.64] ;  /* 0x0000000406067981 */ /* 0x000f24000c2e1b00 */
[----:B-----5:R-:W-:Y:S02]  /*0170*/  IMAD.WIDE R10, R15, 0x4, R10 ;  /* 0x000000040f0a7825 */ /* 0x020fe400078e020a */
[----:B------:R-:W5:Y:S02]  /*0180*/  LDG.E.EL.64 R8, desc[UR4][R8.64] ;  /* 0x0000000408087981 */ /* 0x000f64000c2e1b00 */
[C---:B---3--:R-:W-:Y:S02]  /*0190*/  IMAD.WIDE R4, R0.reuse, 0x4, R4 ;  /* 0x0000000400047825 */ /* 0x048fe400078e0204 */
[----:B------:R-:W5:Y:S04]  /*01a0*/  LDG.E.EL.64 R10, desc[UR4][R10.64] ;  /* 0x000000040a0a7981 */ /* 0x000f68000c2e1b00 */
[----:B------:R-:W4:Y:S01]  /*01b0*/  LDG.E.64 R4, desc[UR4][R4.64] ;  /* 0x0000000404047981 */ /* 0x000f22000c1e1b00 */
[----:B0-----:R-:W-:-:S06]  /*01c0*/  IMAD.WIDE R12, R0, 0x4, R12 ;  /* 0x00000004000c7825 */ /* 0x001fcc00078e020c */
[----:B------:R-:W3:Y:S01]  /*01d0*/  LDG.E.64 R12, desc[UR4][R12.64] ;  /* 0x000000040c0c7981 */ /* 0x000ee2000c1e1b00 */
[----:B------:R-:W-:Y:S01]  /*01e0*/  HFMA2.MMA R16, -RZ, RZ, 1.625, 0 ;  /* 0x3e800000ff107435 */ /* 0x000fe200000001ff */
[----:B--2---:R-:W-:Y:S01]  /*01f0*/  FADD R2, R2, 9.9999997473787516356e-06 ;  /* 0x3727c5ac02027421 */ /* 0x004fe20000000000 */
[----:B------:R-:W-:-:S03]  /*0200*/  FADD R3, R3, 9.9999997473787516356e-06 ;  /* 0x3727c5ac03037421 */ /* 0x000fc60000000000 */
[----:B------:R-:W0:Y:S08]  /*0210*/  MUFU.SQRT R14, R2 ;  /* 0x00000002000e7308 */ /* 0x000e300000002000 */
[----:B------:R1:W2:Y:S01]  /*0220*/  MUFU.SQRT R15, R3 ;  /* 0x00000003000f7308 */ /* 0x0002a20000002000 */
[C---:B0-----:R-:W-:Y:S02]  /*0230*/  FSETP.GT.AND P0, PT, R14.reuse, 8.50705917302346158658e+37, PT ;  /* 0x7e8000000e00780b */ /* 0x041fe40003f04000 */
[----:B------:R-:W-:Y:S01]  /*0240*/  FSETP.GEU.AND P2, PT, R14, 1.175494350822287508e-38, PT ;  /* 0x008000000e00780b */ /* 0x000fe20003f4e000 */
[----:B-1----:R-:W0:Y:S01]  /*0250*/  LDC.64 R2, c[0x0][0x240] ;  /* 0x00009000ff027b82 */ /* 0x002e220000000a00 */
[----:B--2---:R-:W-:-:S02]  /*0260*/  FSETP.GT.AND P1, PT, R15, 8.50705917302346158658e+37, PT ;  /* 0x7e8000000f00780b */ /* 0x004fc40003f24000 */
[----:B------:R-:W-:-:S07]  /*0270*/  FSETP.GEU.AND P3, PT, R15, 1.175494350822287508e-38, PT ;  /* 0x008000000f00780b */ /* 0x000fce0003f6e000 */
[----:B------:R-:W-:-:S04]  /*0280*/  @P0 FMUL R14, R14, 0.25 ;  /* 0x3e8000000e0e0820 */ /* 0x000fc80000400000 */
[----:B------:R-:W-:Y:S01]  /*0290*/  @!P2 FMUL R14, R14, 16777216 ;  /* 0x4b8000000e0ea820 */ /* 0x000fe20000400000 */
[----:B------:R-:W-:-:S04]  /*02a0*/  @P1 FMUL R15, R15, 0.25 ;  /* 0x3e8000000f0f1820 */ /* 0x000fc80000400000 */
[----:B------:R-:W-:Y:S01]  /*02b0*/  @!P3 FMUL R15, R15, 16777216 ;  /* 0x4b8000000f0fb820 */ /* 0x000fe20000400000 */
[----:B------:R-:W1:Y:S01]  /*02c0*/  MUFU.RCP R14, R14 ;  /* 0x0000000e000e7308 */ /* 0x000e620000001000 */
[----:B------:R-:W-:-:S07]  /*02d0*/  FSEL R17, R16, 1, P0 ;  /* 0x3f80000010117808 */ /* 0x000fce0000000000 */
[----:B------:R-:W2:Y:S01]  /*02e0*/  MUFU.RCP R15, R15 ;  /* 0x0000000f000f7308 */ /* 0x000ea20000001000 */
[----:B------:R-:W-:Y:S01]  /*02f0*/  FSEL R16, R16, 1, P1 ;  /* 0x3f80000010107808 */ /* 0x000fe20000800000 */
[----:B------:R-:W-:Y:S01]  /*0300*/  @!P2 FMUL R17, R17, 16777216 ;  /* 0x4b8000001111a820 */ /* 0x000fe20000400000 */
[----:B----4-:R-:W-:-:S03]  /*0310*/  FADD R4, R4, -R6 ;  /* 0x8000000604047221 */ /* 0x010fc60000000000 */
[----:B------:R-:W-:Y:S01]  /*0320*/  @!P3 FMUL R16, R16, 16777216 ;  /* 0x4b8000001010b820 */ /* 0x000fe20000400000 */
[----:B-1----:R-:W-:Y:S01]  /*0330*/  FMUL R17, R14, R17 ;  /* 0x000000110e117220 */ /* 0x002fe20000400000 */
[----:B------:R-:W-:-:S03]  /*0340*/  FADD R5, R5, -R7 ;  /* 0x8000000705057221 */ /* 0x000fc60000000000 */
[----:B------:R-:W-:Y:S01]  /*0350*/  FMUL R17, R4, R17 ;  /* 0x0000001104117220 */ /* 0x000fe20000400000 */
[----:B--2---:R-:W-:-:S03]  /*0360*/  FMUL R16, R15, R16 ;  /* 0x000000100f107220 */ /* 0x004fc60000400000 */
[----:B-----5:R-:W-:Y:S01]  /*0370*/  FFMA R17, R8, R17, R10 ;  /* 0x0000001108117223 */ /* 0x020fe2000000000a */
[----:B------:R-:W-:-:S04]  /*0380*/  FMUL R16, R5, R16 ;  /* 0x0000001005107220 */ /* 0x000fc80000400000 */
[----:B------:R-:W-:Y:S01]  /*0390*/  FFMA R16, R9, R16, R11 ;  /* 0x0000001009107223 */ /* 0x000fe2000000000b */
[----:B---3--:R-:W-:Y:S01]  /*03a0*/  FSETP.GEU.AND P0, PT, R17, -R12, PT ;  /* 0x8000000c1100720b */ /* 0x008fe20003f0e000 */
[----:B------:R-:W-:Y:S02]  /*03b0*/  FADD R12, R12, R17 ;  /* 0x000000110c0c7221 */ /* 0x000fe40000000000 */
[----:B------:R-:W-:Y:S01]  /*03c0*/  FADD R4, R13, R16 ;  /* 0x000000100d047221 */ /* 0x000fe20000000000 */
[----:B------:R-:W-:Y:S01]  /*03d0*/  FSETP.GEU.AND P1, PT, R16, -R13, PT ;  /* 0x8000000d1000720b */ /* 0x000fe20003f2e000 */
[----:B0-----:R-:W-:Y:S01]  /*03e0*/  IMAD.WIDE R2, R0, 0x4, R2 ;  /* 0x0000000400027825 */ /* 0x001fe200078e0202 */
[----:B------:R-:W-:Y:S02]  /*03f0*/  FSEL R12, R12, RZ, P0 ;  /* 0x000000ff0c0c7208 */ /* 0x000fe40000000000 */
[----:B------:R-:W-:-:S05]  /*0400*/  FSEL R13, R4, RZ, P1 ;  /* 0x000000ff040d7208 */ /* 0x000fca0000800000 */
[----:B------:R-:W-:Y:S01]  /*0410*/  STG.E.64 desc[UR4][R2.64], R12 ;  /* 0x0000000c02007986 */ /* 0x000fe2000c101b04 */
[----:B------:R-:W-:Y:S05]  /*0420*/  EXIT ;  /* 0x000000000000794d */ /* 0x000fea0003800000 */
.L_x_0:
[----:B------:R-:W-:-:S00]  /*0430*/  BRA `(.L_x_0) ;  /* 0xfffffffc00fc7947 */ /* 0x000fc0000383ffff */
[----:B------:R-:W-:-:S00]  /*0440*/  NOP ;  /* 0x0000000000007918 */ /* 0x000fc00000000000 */
        /* <DEDUP_REMOVED lines=11> */
.L_x_1:


//--------------------- .nv.global.init           --------------------------
	.section	.nv.global.init,"aw",@progbits
.nv.global.init:
	.type		_$_str,@object
	.size		_$_str,(_$_str_$_2 - _$_str)
_$_str:
        /*0000*/ 	.byte	0x5f, 0x5f, 0x43, 0x55, 0x44, 0x41, 0x5f, 0x46, 0x54, 0x5a, 0x00
	.type		_$_str_$_2,@object
	.size		_$_str_$_2,(.L_1 - _$_str_$_2)
_$_str_$_2:
        /*000b*/ 	.byte	0x5f, 0x5f, 0x43, 0x55, 0x44, 0x41, 0x5f, 0x50, 0x52, 0x45, 0x43, 0x5f, 0x53, 0x51, 0x52, 0x54
        /*001b*/ 	.byte	0x00
.L_1:


//--------------------- .nv.constant0.triton_poi_fused__native_batch_norm_legit_no_training_add_relu_11 --------------------------
	.section	.nv.constant0.triton_poi_fused__native_batch_norm_legit_no_training_add_relu_11,"a",@progbits
	.sectionflags	@""
	.align	4
.nv.constant0.triton_poi_fused__native_batch_norm_legit_no_training_add_relu_11:
	.zero		588
